//
// Generated by NVIDIA NVVM Compiler
//
// Compiler Build ID: CL-36424714
// Cuda compilation tools, release 13.0, V13.0.88
// Based on NVVM 20.0.0
//

.version 9.0
.target sm_100
.address_size 64

	// .globl	_Z6squareiPfS_

.visible .entry _Z6squareiPfS_(
	.param .u32 _Z6squareiPfS__param_0,
	.param .u64 .ptr .align 1 _Z6squareiPfS__param_1,
	.param .u64 .ptr .align 1 _Z6squareiPfS__param_2
)
{
	.reg .pred 	%p<7>;
	.reg .b32 	%r<27>;
	.reg .b32 	%f<11>;
	.reg .b64 	%rd<24>;

	ld.param.u32 	%r11, [_Z6squareiPfS__param_0];
	ld.param.u64 	%rd7, [_Z6squareiPfS__param_1];
	ld.param.u64 	%rd8, [_Z6squareiPfS__param_2];
	cvta.to.global.u64 	%rd1, %rd8;
	cvta.to.global.u64 	%rd2, %rd7;
	mov.u32 	%r26, %tid.x;
	mov.u32 	%r2, %ntid.x;
	setp.ge.s32 	%p1, %r26, %r11;
	@%p1 bra 	$L__BB0_6;
	add.s32 	%r12, %r26, %r2;
	max.u32 	%r13, %r11, %r12;
	setp.lt.u32 	%p2, %r12, %r11;
	selp.u32 	%r14, 1, 0, %p2;
	add.s32 	%r15, %r12, %r14;
	sub.s32 	%r16, %r13, %r15;
	div.u32 	%r17, %r16, %r2;
	add.s32 	%r3, %r17, %r14;
	and.b32  	%r18, %r3, 3;
	setp.eq.s32 	%p3, %r18, 3;
	@%p3 bra 	$L__BB0_4;
	add.s32 	%r19, %r3, 1;
	and.b32  	%r20, %r19, 3;
	mul.wide.u32 	%rd23, %r26, 4;
	mul.wide.u32 	%rd4, %r2, 4;
	neg.s32 	%r24, %r20;
	mad.lo.s32 	%r26, %r2, %r20, %r26;
$L__BB0_3:
	.pragma "nounroll";
	add.s64 	%rd9, %rd2, %rd23;
	ld.global.f32 	%f1, [%rd9];
	mul.f32 	%f2, %f1, %f1;
	add.s64 	%rd10, %rd1, %rd23;
	st.global.f32 	[%rd10], %f2;
	add.s64 	%rd23, %rd23, %rd4;
	add.s32 	%r24, %r24, 1;
	setp.ne.s32 	%p4, %r24, 0;
	@%p4 bra 	$L__BB0_3;
$L__BB0_4:
	setp.lt.u32 	%p5, %r3, 3;
	@%p5 bra 	$L__BB0_6;
$L__BB0_5:
	mul.wide.u32 	%rd11, %r26, 4;
	add.s64 	%rd12, %rd2, %rd11;
	ld.global.f32 	%f3, [%rd12];
	mul.f32 	%f4, %f3, %f3;
	add.s64 	%rd13, %rd1, %rd11;
	st.global.f32 	[%rd13], %f4;
	add.s32 	%r21, %r26, %r2;
	mul.wide.u32 	%rd14, %r21, 4;
	add.s64 	%rd15, %rd2, %rd14;
	ld.global.f32 	%f5, [%rd15];
	mul.f32 	%f6, %f5, %f5;
	add.s64 	%rd16, %rd1, %rd14;
	st.global.f32 	[%rd16], %f6;
	add.s32 	%r22, %r21, %r2;
	mul.wide.u32 	%rd17, %r22, 4;
	add.s64 	%rd18, %rd2, %rd17;
	ld.global.f32 	%f7, [%rd18];
	mul.f32 	%f8, %f7, %f7;
	add.s64 	%rd19, %rd1, %rd17;
	st.global.f32 	[%rd19], %f8;
	add.s32 	%r23, %r22, %r2;
	mul.wide.u32 	%rd20, %r23, 4;
	add.s64 	%rd21, %rd2, %rd20;
	ld.global.f32 	%f9, [%rd21];
	mul.f32 	%f10, %f9, %f9;
	add.s64 	%rd22, %rd1, %rd20;
	st.global.f32 	[%rd22], %f10;
	add.s32 	%r26, %r23, %r2;
	setp.lt.s32 	%p6, %r26, %r11;
	@%p6 bra 	$L__BB0_5;
$L__BB0_6:
	ret;

}


// ===== COMPILED SASS (sm_100) =====

	.target	sm_100

	.elftype	@"ET_EXEC"


//--------------------- .note.nv.tkinfo           --------------------------
	.section	.note.nv.tkinfo,"",@"SHT_NOTE"
	.sectionflags	@"SHF_NOTE_NV_TKINFO"
	.tkinfo
        /*0018*/ 	.word	0x00000002
        /*0030*/ 	.string	""
        /*0030*/ 	.string	"ptxas"
        /*0030*/ 	.string	"Cuda compilation tools, release 13.0, V13.0.88"
        /*0030*/ 	.string	"Build cuda_13.0.r13.0/compiler.36424714_0"
        /*0030*/ 	.string	"-arch sm_100 -m 64 "



//--------------------- .note.nv.cuinfo           --------------------------
	.section	.note.nv.cuinfo,"",@"SHT_NOTE"
	.sectionflags	@"SHF_NOTE_NV_CUINFO"
        /*0018*/ 	.short	0x0002
        /*001a*/ 	.short	0x0064
        /*001c*/ 	.short	0x0082
	.zero		2


//--------------------- .nv.info                  --------------------------
	.section	.nv.info,"",@"SHT_CUDA_INFO"
	.align	4


	//----- nvinfo : EIATTR_REGCOUNT
	.align		4
        /*0000*/ 	.byte	0x04, 0x2f
        /*0002*/ 	.short	(.L_1 - .L_0)
	.align		4
.L_0:
        /*0004*/ 	.word	index@(_Z6squareiPfS_)
        /*0008*/ 	.word	0x0000001c


	//----- nvinfo : EIATTR_FRAME_SIZE
	.align		4
.L_1:
        /*000c*/ 	.byte	0x04, 0x11
        /*000e*/ 	.short	(.L_3 - .L_2)
	.align		4
.L_2:
        /*0010*/ 	.word	index@(_Z6squareiPfS_)
        /*0014*/ 	.word	0x00000000


	//----- nvinfo : EIATTR_MIN_STACK_SIZE
	.align		4
.L_3:
        /*0018*/ 	.byte	0x04, 0x12
        /*001a*/ 	.short	(.L_5 - .L_4)
	.align		4
.L_4:
        /*001c*/ 	.word	index@(_Z6squareiPfS_)
        /*0020*/ 	.word	0x00000000
.L_5:


//--------------------- .nv.compat                --------------------------
	.section	.nv.compat,"",@"SHT_CUDA_COMPAT_INFO"
	.align	4
        /*0000*/ 	.byte	0x02, 0x09, 0x00, 0x00, 0x02, 0x02, 0x01, 0x00, 0x02, 0x05, 0x05, 0x00, 0x03, 0x07, 0x01, 0x01
        /*0010*/ 	.byte	0x02, 0x03, 0x00, 0x00, 0x02, 0x06, 0x01, 0x00, 0x04, 0x0b, 0x08, 0x00, 0x09, 0x00, 0x00, 0x00
        /*0020*/ 	.byte	0x00, 0x00, 0x00, 0x00


//--------------------- .nv.info._Z6squareiPfS_   --------------------------
	.section	.nv.info._Z6squareiPfS_,"",@"SHT_CUDA_INFO"
	.sectionflags	@""
	.align	4


	//----- nvinfo : EIATTR_CUDA_API_VERSION
	.align		4
        /*0000*/ 	.byte	0x04, 0x37
        /*0002*/ 	.short	(.L_7 - .L_6)
.L_6:
        /*0004*/ 	.word	0x00000082


	//----- nvinfo : EIATTR_KPARAM_INFO
	.align		4
.L_7:
        /*0008*/ 	.byte	0x04, 0x17
        /*000a*/ 	.short	(.L_9 - .L_8)
.L_8:
        /*000c*/ 	.word	0x00000000
        /*0010*/ 	.short	0x0002
        /*0012*/ 	.short	0x0010
        /*0014*/ 	.byte	0x00, 0xf5, 0x21, 0x00


	//----- nvinfo : EIATTR_KPARAM_INFO
	.align		4
.L_9:
        /*0018*/ 	.byte	0x04, 0x17
        /*001a*/ 	.short	(.L_11 - .L_10)
.L_10:
        /*001c*/ 	.word	0x00000000
        /*0020*/ 	.short	0x0001
        /*0022*/ 	.short	0x0008
        /*0024*/ 	.byte	0x00, 0xf5, 0x21, 0x00


	//----- nvinfo : EIATTR_KPARAM_INFO
	.align		4
.L_11:
        /*0028*/ 	.byte	0x04, 0x17
        /*002a*/ 	.short	(.L_13 - .L_12)
.L_12:
        /*002c*/ 	.word	0x00000000
        /*0030*/ 	.short	0x0000
        /*0032*/ 	.short	0x0000
        /*0034*/ 	.byte	0x00, 0xf0, 0x11, 0x00


	//----- nvinfo : EIATTR_SPARSE_MMA_MASK
	.align		4
.L_13:
        /*0038*/ 	.byte	0x03, 0x50
        /*003a*/ 	.short	0x0000


	//----- nvinfo : EIATTR_MAXREG_COUNT
	.align		4
        /*003c*/ 	.byte	0x03, 0x1b
        /*003e*/ 	.short	0x00ff


	//----- nvinfo : EIATTR_MERCURY_ISA_VERSION
	.align		4
        /*0040*/ 	.byte	0x03, 0x5f
        /*0042*/ 	.short	0x0101


	//----- nvinfo : EIATTR_VRC_CTA_INIT_COUNT
	.align		4
        /*0044*/ 	.byte	0x02, 0x4a
	.zero		1
	.zero		1


	//----- nvinfo : EIATTR_EXIT_INSTR_OFFSETS
	.align		4
        /*0048*/ 	.byte	0x04, 0x1c
        /*004a*/ 	.short	(.L_15 - .L_14)


	//   ....[0]....
.L_14:
        /*004c*/ 	.word	0x00000050


	//   ....[1]....
        /*0050*/ 	.word	0x00000390


	//   ....[2]....
        /*0054*/ 	.word	0x00000540


	//----- nvinfo : EIATTR_CRS_STACK_SIZE
	.align		4
.L_15:
        /*0058*/ 	.byte	0x04, 0x1e
        /*005a*/ 	.short	(.L_17 - .L_16)
.L_16:
        /*005c*/ 	.word	0x00000000


	//----- nvinfo : EIATTR_CBANK_PARAM_SIZE
	.align		4
.L_17:
        /*0060*/ 	.byte	0x03, 0x19
        /*0062*/ 	.short	0x0018


	//----- nvinfo : EIATTR_PARAM_CBANK
	.align		4
        /*0064*/ 	.byte	0x04, 0x0a
        /*0066*/ 	.short	(.L_19 - .L_18)
	.align		4
.L_18:
        /*0068*/ 	.word	index@(.nv.constant0._Z6squareiPfS_)
        /*006c*/ 	.short	0x0380
        /*006e*/ 	.short	0x0018


	//----- nvinfo : EIATTR_SW_WAR
	.align		4
.L_19:
        /*0070*/ 	.byte	0x04, 0x36
        /*0072*/ 	.short	(.L_21 - .L_20)
.L_20:
        /*0074*/ 	.word	0x00000008
.L_21:


//--------------------- .nv.callgraph             --------------------------
	.section	.nv.callgraph,"",@"SHT_CUDA_CALLGRAPH"
	.align	4
	.sectionentsize	8
	.align		4
        /*0000*/ 	.word	0x00000000
	.align		4
        /*0004*/ 	.word	0xffffffff
	.align		4
        /*0008*/ 	.word	0x00000000
	.align		4
        /*000c*/ 	.word	0xfffffffe
	.align		4
        /*0010*/ 	.word	0x00000000
	.align		4
        /*0014*/ 	.word	0xfffffffd
	.align		4
        /*0018*/ 	.word	0x00000000
	.align		4
        /*001c*/ 	.word	0xfffffffc


//--------------------- .text._Z6squareiPfS_      --------------------------
	.section	.text._Z6squareiPfS_,"ax",@progbits
	.align	128
        .global         _Z6squareiPfS_
        .type           _Z6squareiPfS_,@function
        .size           _Z6squareiPfS_,(.L_x_5 - _Z6squareiPfS_)
        .other          _Z6squareiPfS_,@"STO_CUDA_ENTRY STV_DEFAULT"
_Z6squareiPfS_:
.text._Z6squareiPfS_:
[----:B------:R-:W-:Y:S01]  /*0000*/  LDC R1, c[0x0][0x37c] ;  /* 0x0000df00ff017b82 */ /* 0x000fe20000000800 */
[----:B------:R-:W0:Y:S01]  /*0010*/  S2R R7, SR_TID.X ;  /* 0x0000000000077919 */ /* 0x000e220000002100 */
[----:B------:R-:W0:Y:S06]  /*0020*/  LDCU UR6, c[0x0][0x380] ;  /* 0x00007000ff0677ac */ /* 0x000e2c0008000800 */
[----:B------:R-:W1:Y:S01]  /*0030*/  LDC R0, c[0x0][0x360] ;  /* 0x0000d800ff007b82 */ /* 0x000e620000000800 */
[----:B0-----:R-:W-:-:S13]  /*0040*/  ISETP.GE.AND P0, PT, R7, UR6, PT ;  /* 0x0000000607007c0c */ /* 0x001fda000bf06270 */
[----:B------:R-:W-:Y:S05]  /*0050*/  @P0 EXIT ;  /* 0x000000000000094d */ /* 0x000fea0003800000 */
[----:B-1----:R-:W0:Y:S01]  /*0060*/  I2F.U32.RP R8, R0 ;  /* 0x0000000000087306 */ /* 0x002e220000209000 */
[----:B------:R-:W-:Y:S01]  /*0070*/  IADD3 R4, PT, PT, R7, R0, RZ ;  /* 0x0000000007047210 */ /* 0x000fe20007ffe0ff */
[----:B------:R-:W1:Y:S01]  /*0080*/  LDCU.64 UR4, c[0x0][0x358] ;  /* 0x00006b00ff0477ac */ /* 0x000e620008000a00 */
[----:B------:R-:W-:Y:S01]  /*0090*/  ISETP.NE.U32.AND P2, PT, R0, RZ, PT ;  /* 0x000000ff0000720c */ /* 0x000fe20003f45070 */
[----:B------:R-:W-:Y:S01]  /*00a0*/  BSSY.RECONVERGENT B0, `(.L_x_0) ;  /* 0x000002e000007945 */ /* 0x000fe20003800200 */
[C---:B------:R-:W-:Y:S01]  /*00b0*/  ISETP.GE.U32.AND P0, PT, R4.reuse, UR6, PT ;  /* 0x0000000604007c0c */ /* 0x040fe2000bf06070 */
[----:B------:R-:W2:Y:S01]  /*00c0*/  LDCU.64 UR8, c[0x0][0x388] ;  /* 0x00007100ff0877ac */ /* 0x000ea20008000a00 */
[----:B------:R-:W-:Y:S02]  /*00d0*/  VIMNMX.U32 R5, PT, PT, R4, UR6, !PT ;  /* 0x0000000604057c48 */ /* 0x000fe4000ffe0000 */
[----:B------:R-:W-:Y:S01]  /*00e0*/  SEL R6, RZ, 0x1, P0 ;  /* 0x00000001ff067807 */ /* 0x000fe20000000000 */
[----:B------:R-:W3:Y:S03]  /*00f0*/  LDCU.64 UR10, c[0x0][0x390] ;  /* 0x00007200ff0a77ac */ /* 0x000ee60008000a00 */
[----:B------:R-:W-:Y:S01]  /*0100*/  IADD3 R5, PT, PT, R5, -R4, -R6 ;  /* 0x8000000405057210 */ /* 0x000fe20007ffe806 */
[----:B0-----:R-:W0:Y:S02]  /*0110*/  MUFU.RCP R8, R8 ;  /* 0x0000000800087308 */ /* 0x001e240000001000 */
[----:B0-----:R-:W-:-:S06]  /*0120*/  IADD3 R2, PT, PT, R8, 0xffffffe, RZ ;  /* 0x0ffffffe08027810 */ /* 0x001fcc0007ffe0ff */
[----:B------:R0:W4:Y:S02]  /*0130*/  F2I.FTZ.U32.TRUNC.NTZ R3, R2 ;  /* 0x0000000200037305 */ /* 0x000124000021f000 */
[----:B0-----:R-:W-:Y:S02]  /*0140*/  IMAD.MOV.U32 R2, RZ, RZ, RZ ;  /* 0x000000ffff027224 */ /* 0x001fe400078e00ff */
[----:B----4-:R-:W-:-:S04]  /*0150*/  IMAD.MOV R9, RZ, RZ, -R3 ;  /* 0x000000ffff097224 */ /* 0x010fc800078e0a03 */
[----:B------:R-:W-:-:S04]  /*0160*/  IMAD R9, R9, R0, RZ ;  /* 0x0000000009097224 */ /* 0x000fc800078e02ff */
[----:B------:R-:W-:-:S06]  /*0170*/  IMAD.HI.U32 R8, R3, R9, R2 ;  /* 0x0000000903087227 */ /* 0x000fcc00078e0002 */
[----:B------:R-:W-:-:S05]  /*0180*/  IMAD.HI.U32 R9, R8, R5, RZ ;  /* 0x0000000508097227 */ /* 0x000fca00078e00ff */
[----:B------:R-:W-:-:S05]  /*0190*/  IADD3 R2, PT, PT, -R9, RZ, RZ ;  /* 0x000000ff09027210 */ /* 0x000fca0007ffe1ff */
[----:B------:R-:W-:Y:S02]  /*01a0*/  IMAD R5, R0, R2, R5 ;  /* 0x0000000200057224 */ /* 0x000fe400078e0205 */
[----:B------:R-:W0:Y:S03]  /*01b0*/  LDC.64 R2, c[0x0][0x388] ;  /* 0x0000e200ff027b82 */ /* 0x000e260000000a00 */
[----:B------:R-:W-:-:S13]  /*01c0*/  ISETP.GE.U32.AND P0, PT, R5, R0, PT ;  /* 0x000000000500720c */ /* 0x000fda0003f06070 */
[----:B------:R-:W-:Y:S01]  /*01d0*/  @P0 IMAD.IADD R5, R5, 0x1, -R0 ;  /* 0x0000000105050824 */ /* 0x000fe200078e0a00 */
[----:B------:R-:W-:-:S04]  /*01e0*/  @P0 IADD3 R9, PT, PT, R9, 0x1, RZ ;  /* 0x0000000109090810 */ /* 0x000fc80007ffe0ff */
[-C--:B------:R-:W-:Y:S02]  /*01f0*/  ISETP.GE.U32.AND P1, PT, R5, R0.reuse, PT ;  /* 0x000000000500720c */ /* 0x080fe40003f26070 */
[----:B------:R-:W4:Y:S11]  /*0200*/  LDC.64 R4, c[0x0][0x390] ;  /* 0x0000e400ff047b82 */ /* 0x000f360000000a00 */
[----:B------:R-:W-:Y:S01]  /*0210*/  @P1 VIADD R9, R9, 0x1 ;  /* 0x0000000109091836 */ /* 0x000fe20000000000 */
[----:B------:R-:W-:-:S04]  /*0220*/  @!P2 LOP3.LUT R9, RZ, R0, RZ, 0x33, !PT ;  /* 0x00000000ff09a212 */ /* 0x000fc800078e33ff */
[----:B------:R-:W-:-:S04]  /*0230*/  IADD3 R6, PT, PT, R6, R9, RZ ;  /* 0x0000000906067210 */ /* 0x000fc80007ffe0ff */
[C---:B------:R-:W-:Y:S02]  /*0240*/  LOP3.LUT R8, R6.reuse, 0x3, RZ, 0xc0, !PT ;  /* 0x0000000306087812 */ /* 0x040fe400078ec0ff */
[----:B------:R-:W-:Y:S02]  /*0250*/  ISETP.GE.U32.AND P0, PT, R6, 0x3, PT ;  /* 0x000000030600780c */ /* 0x000fe40003f06070 */
[----:B------:R-:W-:-:S13]  /*0260*/  ISETP.NE.AND P1, PT, R8, 0x3, PT ;  /* 0x000000030800780c */ /* 0x000fda0003f25270 */
[----:B0123--:R-:W-:Y:S05]  /*0270*/  @!P1 BRA `(.L_x_1) ;  /* 0x0000000000409947 */ /* 0x00ffea0003800000 */
[----:B------:R-:W-:Y:S02]  /*0280*/  VIADD R6, R6, 0x1 ;  /* 0x0000000106067836 */ /* 0x000fe40000000000 */
[----:B------:R-:W-:-:S03]  /*0290*/  IMAD.WIDE.U32 R8, R7, 0x4, RZ ;  /* 0x0000000407087825 */ /* 0x000fc600078e00ff */
[----:B------:R-:W-:-:S05]  /*02a0*/  LOP3.LUT R6, R6, 0x3, RZ, 0xc0, !PT ;  /* 0x0000000306067812 */ /* 0x000fca00078ec0ff */
[C---:B------:R-:W-:Y:S01]  /*02b0*/  IMAD R7, R6.reuse, R0, R7 ;  /* 0x0000000006077224 */ /* 0x040fe200078e0207 */
[----:B------:R-:W-:-:S07]  /*02c0*/  IADD3 R6, PT, PT, -R6, RZ, RZ ;  /* 0x000000ff06067210 */ /* 0x000fce0007ffe1ff */
.L_x_2:
[----:B------:R-:W-:-:S04]  /*02d0*/  IADD3 R10, P1, PT, R8, UR8, RZ ;  /* 0x00000008080a7c10 */ /* 0x000fc8000ff3e0ff */
[----:B------:R-:W-:-:S05]  /*02e0*/  IADD3.X R11, PT, PT, R9, UR9, RZ, P1, !PT ;  /* 0x00000009090b7c10 */ /* 0x000fca0008ffe4ff */
[----:B------:R-:W2:Y:S01]  /*02f0*/  LDG.E R10, desc[UR4][R10.64] ;  /* 0x000000040a0a7981 */ /* 0x000ea2000c1e1900 */
[----:B0-----:R-:W-:Y:S01]  /*0300*/  IADD3 R12, P1, PT, R8, UR10, RZ ;  /* 0x0000000a080c7c10 */ /* 0x001fe2000ff3e0ff */
[----:B------:R-:W-:-:S03]  /*0310*/  VIADD R6, R6, 0x1 ;  /* 0x0000000106067836 */ /* 0x000fc60000000000 */
[----:B------:R-:W-:Y:S01]  /*0320*/  IADD3.X R13, PT, PT, R9, UR11, RZ, P1, !PT ;  /* 0x0000000b090d7c10 */ /* 0x000fe20008ffe4ff */
[----:B------:R-:W-:Y:S01]  /*0330*/  IMAD.WIDE.U32 R8, R0, 0x4, R8 ;  /* 0x0000000400087825 */ /* 0x000fe200078e0008 */
[----:B------:R-:W-:-:S03]  /*0340*/  ISETP.NE.AND P1, PT, R6, RZ, PT ;  /* 0x000000ff0600720c */ /* 0x000fc60003f25270 */
[----:B--2---:R-:W-:-:S05]  /*0350*/  FMUL R15, R10, R10 ;  /* 0x0000000a0a0f7220 */ /* 0x004fca0000400000 */
[----:B------:R0:W-:Y:S05]  /*0360*/  STG.E desc[UR4][R12.64], R15 ;  /* 0x0000000f0c007986 */ /* 0x0001ea000c101904 */
[----:B------:R-:W-:Y:S05]  /*0370*/  @P1 BRA `(.L_x_2) ;  /* 0xfffffffc00d41947 */ /* 0x000fea000383ffff */
.L_x_1:
[----:B------:R-:W-:Y:S05]  /*0380*/  BSYNC.RECONVERGENT B0 ;  /* 0x0000000000007941 */ /* 0x000fea0003800200 */
.L_x_0:
[----:B------:R-:W-:Y:S05]  /*0390*/  @!P0 EXIT ;  /* 0x000000000000894d */ /* 0x000fea0003800000 */
.L_x_3:
[----:B-1----:R-:W-:-:S06]  /*03a0*/  IMAD.WIDE.U32 R8, R7, 0x4, R2 ;  /* 0x0000000407087825 */ /* 0x002fcc00078e0002 */
[----:B------:R-:W2:Y:S01]  /*03b0*/  LDG.E R8, desc[UR4][R8.64] ;  /* 0x0000000408087981 */ /* 0x000ea2000c1e1900 */
[----:B0-----:R-:W-:Y:S01]  /*03c0*/  IADD3 R13, PT, PT, R0, R7, RZ ;  /* 0x00000007000d7210 */ /* 0x001fe20007ffe0ff */
[----:B----4-:R-:W-:-:S04]  /*03d0*/  IMAD.WIDE.U32 R6, R7, 0x4, R4 ;  /* 0x0000000407067825 */ /* 0x010fc800078e0004 */
[----:B------:R-:W-:-:S04]  /*03e0*/  IMAD.WIDE.U32 R10, R13, 0x4, R2 ;  /* 0x000000040d0a7825 */ /* 0x000fc800078e0002 */
[----:B--2---:R-:W-:-:S05]  /*03f0*/  FMUL R17, R8, R8 ;  /* 0x0000000808117220 */ /* 0x004fca0000400000 */
[----:B------:R0:W-:Y:S04]  /*0400*/  STG.E desc[UR4][R6.64], R17 ;  /* 0x0000001106007986 */ /* 0x0001e8000c101904 */
[----:B------:R-:W2:Y:S01]  /*0410*/  LDG.E R10, desc[UR4][R10.64] ;  /* 0x000000040a0a7981 */ /* 0x000ea2000c1e1900 */
[C---:B------:R-:W-:Y:S02]  /*0420*/  IMAD.IADD R21, R13.reuse, 0x1, R0 ;  /* 0x000000010d157824 */ /* 0x040fe400078e0200 */
[----:B------:R-:W-:-:S04]  /*0430*/  IMAD.WIDE.U32 R12, R13, 0x4, R4 ;  /* 0x000000040d0c7825 */ /* 0x000fc800078e0004 */
[----:B------:R-:W-:-:S04]  /*0440*/  IMAD.WIDE.U32 R14, R21, 0x4, R2 ;  /* 0x00000004150e7825 */ /* 0x000fc800078e0002 */
[----:B--2---:R-:W-:-:S05]  /*0450*/  FMUL R19, R10, R10 ;  /* 0x0000000a0a137220 */ /* 0x004fca0000400000 */
[----:B------:R1:W-:Y:S04]  /*0460*/  STG.E desc[UR4][R12.64], R19 ;  /* 0x000000130c007986 */ /* 0x0003e8000c101904 */
[----:B------:R-:W2:Y:S01]  /*0470*/  LDG.E R14, desc[UR4][R14.64] ;  /* 0x000000040e0e7981 */ /* 0x000ea2000c1e1900 */
[C---:B------:R-:W-:Y:S01]  /*0480*/  IADD3 R23, PT, PT, R21.reuse, R0, RZ ;  /* 0x0000000015177210 */ /* 0x040fe20007ffe0ff */
[----:B------:R-:W-:-:S04]  /*0490*/  IMAD.WIDE.U32 R8, R21, 0x4, R4 ;  /* 0x0000000415087825 */ /* 0x000fc800078e0004 */
[----:B0-----:R-:W-:-:S04]  /*04a0*/  IMAD.WIDE.U32 R16, R23, 0x4, R2 ;  /* 0x0000000417107825 */ /* 0x001fc800078e0002 */
[----:B--2---:R-:W-:-:S05]  /*04b0*/  FMUL R21, R14, R14 ;  /* 0x0000000e0e157220 */ /* 0x004fca0000400000 */
[----:B------:R1:W-:Y:S04]  /*04c0*/  STG.E desc[UR4][R8.64], R21 ;  /* 0x0000001508007986 */ /* 0x0003e8000c101904 */
[----:B------:R-:W2:Y:S01]  /*04d0*/  LDG.E R16, desc[UR4][R16.64] ;  /* 0x0000000410107981 */ /* 0x000ea2000c1e1900 */
[C---:B------:R-:W-:Y:S01]  /*04e0*/  IMAD.WIDE.U32 R10, R23.reuse, 0x4, R4 ;  /* 0x00000004170a7825 */ /* 0x040fe200078e0004 */
[----:B------:R-:W-:-:S04]  /*04f0*/  IADD3 R7, PT, PT, R23, R0, RZ ;  /* 0x0000000017077210 */ /* 0x000fc80007ffe0ff */
[----:B------:R-:W-:Y:S01]  /*0500*/  ISETP.GE.AND P0, PT, R7, UR6, PT ;  /* 0x0000000607007c0c */ /* 0x000fe2000bf06270 */
[----:B--2---:R-:W-:-:S05]  /*0510*/  FMUL R25, R16, R16 ;  /* 0x0000001010197220 */ /* 0x004fca0000400000 */
[----:B------:R1:W-:Y:S07]  /*0520*/  STG.E desc[UR4][R10.64], R25 ;  /* 0x000000190a007986 */ /* 0x0003ee000c101904 */
[----:B------:R-:W-:Y:S05]  /*0530*/  @!P0 BRA `(.L_x_3) ;  /* 0xfffffffc00988947 */ /* 0x000fea000383ffff */
[----:B------:R-:W-:Y:S05]  /*0540*/  EXIT ;  /* 0x000000000000794d */ /* 0x000fea0003800000 */
.L_x_4:
[----:B------:R-:W-:-:S00]  /*0550*/  BRA `(.L_x_4) ;  /* 0xfffffffc00fc7947 */ /* 0x000fc0000383ffff */
[----:B------:R-:W-:-:S00]  /*0560*/  NOP ;  /* 0x0000000000007918 */ /* 0x000fc00000000000 */
        /* <DEDUP_REMOVED lines=9> */
.L_x_5:


//--------------------- .nv.shared.reserved.0     --------------------------
	.section	.nv.shared.reserved.0,"aw",@nobits
	.weak		__nv_reservedSMEM_offset_0_alias
	.size		__nv_reservedSMEM_offset_0_alias, 0, 64
	.other		__nv_reservedSMEM_offset_0_alias,@"STO_CUDA_RESERVED_SHARED STV_DEFAULT"
__nv_reservedSMEM_offset_0_alias:
	.zero		0
	.zero		64


//--------------------- .nv.constant0._Z6squareiPfS_ --------------------------
	.section	.nv.constant0._Z6squareiPfS_,"a",@progbits
	.sectionflags	@""
	.align	4
.nv.constant0._Z6squareiPfS_:
	.zero		920


//--------------------- SYMBOLS --------------------------

	.type		.nv.reservedSmem.offset0,@object
	.size		.nv.reservedSmem.offset0,0x4
